//
// Generated by NVIDIA NVVM Compiler
//
// Compiler Build ID: CL-36424714
// Cuda compilation tools, release 13.0, V13.0.88
// Based on NVVM 20.0.0
//

.version 9.0
.target sm_100
.address_size 64

	// .globl	_Z8sumArrayPfS_

.visible .entry _Z8sumArrayPfS_(
	.param .u64 .ptr .align 1 _Z8sumArrayPfS__param_0,
	.param .u64 .ptr .align 1 _Z8sumArrayPfS__param_1
)
{
	.reg .pred 	%p<2>;
	.reg .b32 	%r<5>;
	.reg .b32 	%f<3>;
	.reg .b64 	%rd<7>;

	ld.param.u64 	%rd1, [_Z8sumArrayPfS__param_0];
	ld.param.u64 	%rd2, [_Z8sumArrayPfS__param_1];
	mov.u32 	%r2, %tid.x;
	mov.u32 	%r3, %ctaid.x;
	mov.u32 	%r4, %ntid.x;
	mad.lo.s32 	%r1, %r3, %r4, %r2;
	setp.gt.s32 	%p1, %r1, 1023;
	@%p1 bra 	$L__BB0_2;
	cvta.to.global.u64 	%rd3, %rd1;
	cvta.to.global.u64 	%rd4, %rd2;
	mul.wide.s32 	%rd5, %r1, 4;
	add.s64 	%rd6, %rd3, %rd5;
	ld.global.f32 	%f1, [%rd6];
	atom.global.add.f32 	%f2, [%rd4], %f1;
$L__BB0_2:
	ret;

}


// ===== COMPILED SASS (sm_100) =====

	.target	sm_100

	.elftype	@"ET_EXEC"


//--------------------- .note.nv.tkinfo           --------------------------
	.section	.note.nv.tkinfo,"",@"SHT_NOTE"
	.sectionflags	@"SHF_NOTE_NV_TKINFO"
	.tkinfo
        /*0018*/ 	.word	0x00000002
        /*0030*/ 	.string	""
        /*0030*/ 	.string	"ptxas"
        /*0030*/ 	.string	"Cuda compilation tools, release 13.0, V13.0.88"
        /*0030*/ 	.string	"Build cuda_13.0.r13.0/compiler.36424714_0"
        /*0030*/ 	.string	"-arch sm_100 -m 64 "



//--------------------- .note.nv.cuinfo           --------------------------
	.section	.note.nv.cuinfo,"",@"SHT_NOTE"
	.sectionflags	@"SHF_NOTE_NV_CUINFO"
        /*0018*/ 	.short	0x0002
        /*001a*/ 	.short	0x0064
        /*001c*/ 	.short	0x0082
	.zero		2


//--------------------- .nv.info                  --------------------------
	.section	.nv.info,"",@"SHT_CUDA_INFO"
	.align	4


	//----- nvinfo : EIATTR_REGCOUNT
	.align		4
        /*0000*/ 	.byte	0x04, 0x2f
        /*0002*/ 	.short	(.L_1 - .L_0)
	.align		4
.L_0:
        /*0004*/ 	.word	index@(_Z8sumArrayPfS_)
        /*0008*/ 	.word	0x00000008


	//----- nvinfo : EIATTR_FRAME_SIZE
	.align		4
.L_1:
        /*000c*/ 	.byte	0x04, 0x11
        /*000e*/ 	.short	(.L_3 - .L_2)
	.align		4
.L_2:
        /*0010*/ 	.word	index@(_Z8sumArrayPfS_)
        /*0014*/ 	.word	0x00000000


	//----- nvinfo : EIATTR_MIN_STACK_SIZE
	.align		4
.L_3:
        /*0018*/ 	.byte	0x04, 0x12
        /*001a*/ 	.short	(.L_5 - .L_4)
	.align		4
.L_4:
        /*001c*/ 	.word	index@(_Z8sumArrayPfS_)
        /*0020*/ 	.word	0x00000000
.L_5:


//--------------------- .nv.compat                --------------------------
	.section	.nv.compat,"",@"SHT_CUDA_COMPAT_INFO"
	.align	4
        /*0000*/ 	.byte	0x02, 0x09, 0x00, 0x00, 0x02, 0x02, 0x01, 0x00, 0x02, 0x05, 0x05, 0x00, 0x03, 0x07, 0x01, 0x01
        /*0010*/ 	.byte	0x02, 0x03, 0x00, 0x00, 0x02, 0x06, 0x01, 0x00, 0x04, 0x0b, 0x08, 0x00, 0x09, 0x00, 0x00, 0x00
        /*0020*/ 	.byte	0x00, 0x00, 0x00, 0x00


//--------------------- .nv.info._Z8sumArrayPfS_  --------------------------
	.section	.nv.info._Z8sumArrayPfS_,"",@"SHT_CUDA_INFO"
	.sectionflags	@""
	.align	4


	//----- nvinfo : EIATTR_CUDA_API_VERSION
	.align		4
        /*0000*/ 	.byte	0x04, 0x37
        /*0002*/ 	.short	(.L_7 - .L_6)
.L_6:
        /*0004*/ 	.word	0x00000082


	//----- nvinfo : EIATTR_KPARAM_INFO
	.align		4
.L_7:
        /*0008*/ 	.byte	0x04, 0x17
        /*000a*/ 	.short	(.L_9 - .L_8)
.L_8:
        /*000c*/ 	.word	0x00000000
        /*0010*/ 	.short	0x0001
        /*0012*/ 	.short	0x0008
        /*0014*/ 	.byte	0x00, 0xf5, 0x21, 0x00


	//----- nvinfo : EIATTR_KPARAM_INFO
	.align		4
.L_9:
        /*0018*/ 	.byte	0x04, 0x17
        /*001a*/ 	.short	(.L_11 - .L_10)
.L_10:
        /*001c*/ 	.word	0x00000000
        /*0020*/ 	.short	0x0000
        /*0022*/ 	.short	0x0000
        /*0024*/ 	.byte	0x00, 0xf5, 0x21, 0x00


	//----- nvinfo : EIATTR_SPARSE_MMA_MASK
	.align		4
.L_11:
        /*0028*/ 	.byte	0x03, 0x50
        /*002a*/ 	.short	0x0000


	//----- nvinfo : EIATTR_MAXREG_COUNT
	.align		4
        /*002c*/ 	.byte	0x03, 0x1b
        /*002e*/ 	.short	0x00ff


	//----- nvinfo : EIATTR_MERCURY_ISA_VERSION
	.align		4
        /*0030*/ 	.byte	0x03, 0x5f
        /*0032*/ 	.short	0x0101


	//----- nvinfo : EIATTR_VRC_CTA_INIT_COUNT
	.align		4
        /*0034*/ 	.byte	0x02, 0x4a
	.zero		1
	.zero		1


	//----- nvinfo : EIATTR_EXIT_INSTR_OFFSETS
	.align		4
        /*0038*/ 	.byte	0x04, 0x1c
        /*003a*/ 	.short	(.L_13 - .L_12)


	//   ....[0]....
.L_12:
        /*003c*/ 	.word	0x00000060


	//   ....[1]....
        /*0040*/ 	.word	0x000000d0


	//----- nvinfo : EIATTR_CBANK_PARAM_SIZE
	.align		4
.L_13:
        /*0044*/ 	.byte	0x03, 0x19
        /*0046*/ 	.short	0x0010


	//----- nvinfo : EIATTR_PARAM_CBANK
	.align		4
        /*0048*/ 	.byte	0x04, 0x0a
        /*004a*/ 	.short	(.L_15 - .L_14)
	.align		4
.L_14:
        /*004c*/ 	.word	index@(.nv.constant0._Z8sumArrayPfS_)
        /*0050*/ 	.short	0x0380
        /*0052*/ 	.short	0x0010


	//----- nvinfo : EIATTR_SW_WAR
	.align		4
.L_15:
        /*0054*/ 	.byte	0x04, 0x36
        /*0056*/ 	.short	(.L_17 - .L_16)
.L_16:
        /*0058*/ 	.word	0x00000008
.L_17:


//--------------------- .nv.callgraph             --------------------------
	.section	.nv.callgraph,"",@"SHT_CUDA_CALLGRAPH"
	.align	4
	.sectionentsize	8
	.align		4
        /*0000*/ 	.word	0x00000000
	.align		4
        /*0004*/ 	.word	0xffffffff
	.align		4
        /*0008*/ 	.word	0x00000000
	.align		4
        /*000c*/ 	.word	0xfffffffe
	.align		4
        /*0010*/ 	.word	0x00000000
	.align		4
        /*0014*/ 	.word	0xfffffffd
	.align		4
        /*0018*/ 	.word	0x00000000
	.align		4
        /*001c*/ 	.word	0xfffffffc


//--------------------- .text._Z8sumArrayPfS_     --------------------------
	.section	.text._Z8sumArrayPfS_,"ax",@progbits
	.align	128
        .global         _Z8sumArrayPfS_
        .type           _Z8sumArrayPfS_,@function
        .size           _Z8sumArrayPfS_,(.L_x_1 - _Z8sumArrayPfS_)
        .other          _Z8sumArrayPfS_,@"STO_CUDA_ENTRY STV_DEFAULT"
_Z8sumArrayPfS_:
.text._Z8sumArrayPfS_:
[----:B------:R-:W-:Y:S01]  /*0000*/  LDC R1, c[0x0][0x37c] ;  /* 0x0000df00ff017b82 */ /* 0x000fe20000000800 */
[----:B------:R-:W0:Y:S07]  /*0010*/  S2R R5, SR_TID.X ;  /* 0x0000000000057919 */ /* 0x000e2e0000002100 */
[----:B------:R-:W0:Y:S08]  /*0020*/  S2UR UR4, SR_CTAID.X ;  /* 0x00000000000479c3 */ /* 0x000e300000002500 */
[----:B------:R-:W0:Y:S02]  /*0030*/  LDC R0, c[0x0][0x360] ;  /* 0x0000d800ff007b82 */ /* 0x000e240000000800 */
[----:B0-----:R-:W-:-:S05]  /*0040*/  IMAD R5, R0, UR4, R5 ;  /* 0x0000000400057c24 */ /* 0x001fca000f8e0205 */
[----:B------:R-:W-:-:S13]  /*0050*/  ISETP.GT.AND P0, PT, R5, 0x3ff, PT ;  /* 0x000003ff0500780c */ /* 0x000fda0003f04270 */
[----:B------:R-:W-:Y:S05]  /*0060*/  @P0 EXIT ;  /* 0x000000000000094d */ /* 0x000fea0003800000 */
[----:B------:R-:W0:Y:S01]  /*0070*/  LDC.64 R2, c[0x0][0x380] ;  /* 0x0000e000ff027b82 */ /* 0x000e220000000a00 */
[----:B------:R-:W1:Y:S01]  /*0080*/  LDCU.64 UR4, c[0x0][0x358] ;  /* 0x00006b00ff0477ac */ /* 0x000e620008000a00 */
[----:B0-----:R-:W-:-:S06]  /*0090*/  IMAD.WIDE R2, R5, 0x4, R2 ;  /* 0x0000000405027825 */ /* 0x001fcc00078e0202 */
[----:B-1----:R-:W2:Y:S01]  /*00a0*/  LDG.E R3, desc[UR4][R2.64] ;  /* 0x0000000402037981 */ /* 0x002ea2000c1e1900 */
[----:B------:R-:W2:Y:S03]  /*00b0*/  LDC.64 R4, c[0x0][0x388] ;  /* 0x0000e200ff047b82 */ /* 0x000ea60000000a00 */
[----:B--2---:R-:W-:Y:S01]  /*00c0*/  REDG.E.ADD.F32.FTZ.RN.STRONG.GPU desc[UR4][R4.64], R3 ;  /* 0x00000003040079a6 */ /* 0x004fe2000c12f304 */
[----:B------:R-:W-:Y:S05]  /*00d0*/  EXIT ;  /* 0x000000000000794d */ /* 0x000fea0003800000 */
.L_x_0:
[----:B------:R-:W-:-:S00]  /*00e0*/  BRA `(.L_x_0) ;  /* 0xfffffffc00fc7947 */ /* 0x000fc0000383ffff */
[----:B------:R-:W-:-:S00]  /*00f0*/  NOP ;  /* 0x0000000000007918 */ /* 0x000fc00000000000 */
        /* <DEDUP_REMOVED lines=8> */
.L_x_1:


//--------------------- .nv.shared.reserved.0     --------------------------
	.section	.nv.shared.reserved.0,"aw",@nobits
	.weak		__nv_reservedSMEM_offset_0_alias
	.size		__nv_reservedSMEM_offset_0_alias, 0, 64
	.other		__nv_reservedSMEM_offset_0_alias,@"STO_CUDA_RESERVED_SHARED STV_DEFAULT"
__nv_reservedSMEM_offset_0_alias:
	.zero		0
	.zero		64


//--------------------- .nv.constant0._Z8sumArrayPfS_ --------------------------
	.section	.nv.constant0._Z8sumArrayPfS_,"a",@progbits
	.sectionflags	@""
	.align	4
.nv.constant0._Z8sumArrayPfS_:
	.zero		912


//--------------------- SYMBOLS --------------------------

	.type		.nv.reservedSmem.offset0,@object
	.size		.nv.reservedSmem.offset0,0x4
